	.headerflags	@"EF_CUDA_TEXMODE_UNIFIED EF_CUDA_64BIT_ADDRESS EF_CUDA_ACCELERATORS EF_CUDA_SM90 EF_CUDA_VIRTUAL_SM(EF_CUDA_SM90)"
	.elftype	@"ET_EXEC"


//--------------------- .nv.info                  --------------------------
	.section	.nv.info,"",@"SHT_CUDA_INFO"
	.align	4


	//----- nvinfo : EIATTR_REGCOUNT
	.align		4
        /*0000*/ 	.byte	0x04, 0x2f
        /*0002*/ 	.short	(.L_1 - .L_0)
	.align		4
.L_0:
        /*0004*/ 	.word	index@(triton_poi_fused_3)
        /*0008*/ 	.word	0x0000001b


	//----- nvinfo : EIATTR_MIN_STACK_SIZE
	.align		4
.L_1:
        /*000c*/ 	.byte	0x04, 0x12
        /*000e*/ 	.short	(.L_3 - .L_2)
	.align		4
.L_2:
        /*0010*/ 	.word	index@(triton_poi_fused_3)
        /*0014*/ 	.word	0x00000000


	//----- nvinfo : EIATTR_FRAME_SIZE
	.align		4
.L_3:
        /*0018*/ 	.byte	0x04, 0x11
        /*001a*/ 	.short	(.L_5 - .L_4)
	.align		4
.L_4:
        /*001c*/ 	.word	index@(triton_poi_fused_3)
        /*0020*/ 	.word	0x00000000


	//----- nvinfo : EIATTR_MIN_STACK_SIZE
	.align		4
.L_5:
        /*0024*/ 	.byte	0x04, 0x12
        /*0026*/ 	.short	(.L_7 - .L_6)
	.align		4
.L_6:
        /*0028*/ 	.word	index@(triton_poi_fused_3)
        /*002c*/ 	.word	0x00000000
.L_7:


//--------------------- .nv.info.triton_poi_fused_3 --------------------------
	.section	.nv.info.triton_poi_fused_3,"",@"SHT_CUDA_INFO"
	.sectionflags	@""
	.align	4


	//----- nvinfo : EIATTR_CUDA_API_VERSION
	.align		4
        /*0000*/ 	.byte	0x04, 0x37
        /*0002*/ 	.short	(.L_9 - .L_8)
.L_8:
        /*0004*/ 	.word	0x0000007c


	//----- nvinfo : EIATTR_KPARAM_INFO
	.align		4
.L_9:
        /*0008*/ 	.byte	0x04, 0x17
        /*000a*/ 	.short	(.L_11 - .L_10)
.L_10:
        /*000c*/ 	.word	0x00000000
        /*0010*/ 	.short	0x0003
        /*0012*/ 	.short	0x0014
        /*0014*/ 	.byte	0x00, 0xf0, 0x11, 0x00


	//----- nvinfo : EIATTR_KPARAM_INFO
	.align		4
.L_11:
        /*0018*/ 	.byte	0x04, 0x17
        /*001a*/ 	.short	(.L_13 - .L_12)
.L_12:
        /*001c*/ 	.word	0x00000000
        /*0020*/ 	.short	0x0002
        /*0022*/ 	.short	0x0010
        /*0024*/ 	.byte	0x00, 0xf0, 0x11, 0x00


	//----- nvinfo : EIATTR_KPARAM_INFO
	.align		4
.L_13:
        /*0028*/ 	.byte	0x04, 0x17
        /*002a*/ 	.short	(.L_15 - .L_14)
.L_14:
        /*002c*/ 	.word	0x00000000
        /*0030*/ 	.short	0x0001
        /*0032*/ 	.short	0x0008
        /*0034*/ 	.byte	0x00, 0xf4, 0x21, 0x00


	//----- nvinfo : EIATTR_KPARAM_INFO
	.align		4
.L_15:
        /*0038*/ 	.byte	0x04, 0x17
        /*003a*/ 	.short	(.L_17 - .L_16)
.L_16:
        /*003c*/ 	.word	0x00000000
        /*0040*/ 	.short	0x0000
        /*0042*/ 	.short	0x0000
        /*0044*/ 	.byte	0x00, 0xf4, 0x21, 0x00


	//----- nvinfo : EIATTR_SPARSE_MMA_MASK
	.align		4
.L_17:
        /*0048*/ 	.byte	0x03, 0x50
        /*004a*/ 	.short	0x0000


	//----- nvinfo : EIATTR_MAXREG_COUNT
	.align		4
        /*004c*/ 	.byte	0x03, 0x1b
        /*004e*/ 	.short	0x00ff


	//----- nvinfo : EIATTR_EXIT_INSTR_OFFSETS
	.align		4
        /*0050*/ 	.byte	0x04, 0x1c
        /*0052*/ 	.short	(.L_19 - .L_18)


	//   ....[0]....
.L_18:
        /*0054*/ 	.word	0x000004f0


	//   ....[1]....
        /*0058*/ 	.word	0x00000540


	//----- nvinfo : EIATTR_REQNTID
	.align		4
.L_19:
        /*005c*/ 	.byte	0x04, 0x10
        /*005e*/ 	.short	(.L_21 - .L_20)
.L_20:
        /*0060*/ 	.word	0x00000080
        /*0064*/ 	.word	0x00000001
        /*0068*/ 	.word	0x00000001


	//----- nvinfo : EIATTR_CBANK_PARAM_SIZE
	.align		4
.L_21:
        /*006c*/ 	.byte	0x03, 0x19
        /*006e*/ 	.short	0x0018


	//----- nvinfo : EIATTR_PARAM_CBANK
	.align		4
        /*0070*/ 	.byte	0x04, 0x0a
        /*0072*/ 	.short	(.L_23 - .L_22)
	.align		4
.L_22:
        /*0074*/ 	.word	index@(.nv.constant0.triton_poi_fused_3)
        /*0078*/ 	.short	0x0210
        /*007a*/ 	.short	0x0018


	//----- nvinfo : EIATTR_SW_WAR
	.align		4
.L_23:
        /*007c*/ 	.byte	0x04, 0x36
        /*007e*/ 	.short	(.L_25 - .L_24)
.L_24:
        /*0080*/ 	.word	0x00000008
.L_25:


//--------------------- .nv.callgraph             --------------------------
	.section	.nv.callgraph,"",@"SHT_CUDA_CALLGRAPH"
	.align	4
	.sectionentsize	8
	.align		4
        /*0000*/ 	.word	0x00000000
	.align		4
        /*0004*/ 	.word	0xffffffff
	.align		4
        /*0008*/ 	.word	0x00000000
	.align		4
        /*000c*/ 	.word	0xfffffffe
	.align		4
        /*0010*/ 	.word	0x00000000
	.align		4
        /*0014*/ 	.word	0xfffffffd
	.align		4
        /*0018*/ 	.word	0x00000000
	.align		4
        /*001c*/ 	.word	0xfffffffc


//--------------------- .text.triton_poi_fused_3  --------------------------
	.section	.text.triton_poi_fused_3,"ax",@progbits
	.sectionflags	@"SHF_BARRIERS=1"
	.align	128
        .global         triton_poi_fused_3
        .type           triton_poi_fused_3,@function
        .size           triton_poi_fused_3,(.L_x_1 - triton_poi_fused_3)
        .other          triton_poi_fused_3,@"STO_CUDA_ENTRY STV_DEFAULT"
triton_poi_fused_3:
.text.triton_poi_fused_3:
[----:B------:R-:W0:Y:S02]  /*0000*/  LDC R1, c[0x0][0x28] ;  /* 0x00000a00ff017b82 */ /* 0x000e240000000800 */
[----:B------:R-:W1:Y:S01]  /*0010*/  S2R R2, SR_TID.X ;  /* 0x0000000000027919 */ /* 0x000e620000002100 */
[----:B------:R-:W2:Y:S01]  /*0020*/  LDC.64 R8, c[0x0][0x210] ;  /* 0x00008400ff087b82 */ /* 0x000ea20000000a00 */
[----:B------:R-:W-:Y:S01]  /*0030*/  CS2R R6, SRZ ;  /* 0x0000000000067805 */ /* 0x000fe2000001ff00 */
[----:B------:R-:W-:Y:S01]  /*0040*/  ULDC.64 UR6, c[0x0][0x208] ;  /* 0x0000820000067ab9 */ /* 0x000fe20000000a00 */
[----:B------:R-:W3:Y:S01]  /*0050*/  S2R R0, SR_CTAID.X ;  /* 0x0000000000007919 */ /* 0x000ee20000002500 */
[----:B------:R-:W4:Y:S01]  /*0060*/  S2R R16, SR_CTAID.Y ;  /* 0x0000000000107919 */ /* 0x000f220000002600 */
[----:B------:R-:W-:Y:S02]  /*0070*/  CS2R R10, SRZ ;  /* 0x00000000000a7805 */ /* 0x000fe4000001ff00 */
[----:B-1----:R-:W-:Y:S01]  /*0080*/  SHF.R.U32.HI R19, RZ, 0x2, R2 ;  /* 0x00000002ff137819 */ /* 0x002fe20000011602 */
[----:B------:R-:W-:Y:S02]  /*0090*/  IMAD.SHL.U32 R3, R2, 0x4, RZ ;  /* 0x0000000402037824 */ /* 0x000fe400078e00ff */
[----:B---3--:R-:W-:Y:S01]  /*00a0*/  IMAD.SHL.U32 R0, R0, 0x10, RZ ;  /* 0x0000001000007824 */ /* 0x008fe200078e00ff */
[----:B------:R-:W-:Y:S01]  /*00b0*/  SGXT.U32 R19, R19, 0x5 ;  /* 0x000000051313781a */ /* 0x000fe20000000000 */
[----:B----4-:R-:W-:-:S03]  /*00c0*/  IMAD.SHL.U32 R18, R16, 0x40, RZ ;  /* 0x0000004010127824 */ /* 0x010fc600078e00ff */
[----:B------:R-:W-:Y:S02]  /*00d0*/  LOP3.LUT R5, R0, 0xc, R3, 0xf8, !PT ;  /* 0x0000000c00057812 */ /* 0x000fe400078ef803 */
[----:B------:R-:W-:Y:S02]  /*00e0*/  LOP3.LUT R4, R18, R19, RZ, 0xfc, !PT ;  /* 0x0000001312047212 */ /* 0x000fe400078efcff */
[----:B------:R-:W-:-:S03]  /*00f0*/  ISETP.GE.AND P0, PT, R5, 0x10, PT ;  /* 0x000000100500780c */ /* 0x000fc60003f06270 */
[----:B------:R-:W-:Y:S01]  /*0100*/  IMAD R13, R4, 0x10, R5 ;  /* 0x00000010040d7824 */ /* 0x000fe200078e0205 */
[----:B------:R-:W-:-:S03]  /*0110*/  CS2R R4, SRZ ;  /* 0x0000000000047805 */ /* 0x000fc6000001ff00 */
[C---:B------:R-:W-:Y:S02]  /*0120*/  VIADD R15, R13.reuse, 0x200 ;  /* 0x000002000d0f7836 */ /* 0x040fe40000000000 */
[----:B--2---:R-:W-:-:S04]  /*0130*/  IMAD.WIDE R12, R13, 0x4, R8 ;  /* 0x000000040d0c7825 */ /* 0x004fc800078e0208 */
[----:B------:R-:W-:Y:S01]  /*0140*/  IMAD.WIDE R14, R15, 0x4, R8 ;  /* 0x000000040f0e7825 */ /* 0x000fe200078e0208 */
[----:B------:R-:W-:Y:S01]  /*0150*/  CS2R R8, SRZ ;  /* 0x0000000000087805 */ /* 0x000fe2000001ff00 */
[----:B------:R1:W2:Y:S05]  /*0160*/  @!P0 LDG.E.EL.128 R4, desc[UR6][R12.64] ;  /* 0x000000060c048981 */ /* 0x0002aa000c2e1d00 */
[----:B------:R3:W4:Y:S01]  /*0170*/  @!P0 LDG.E.EL.128 R8, desc[UR6][R14.64] ;  /* 0x000000060e088981 */ /* 0x000722000c2e1d00 */
[----:B------:R-:W5:Y:S01]  /*0180*/  S2UR UR5, SR_CgaCtaId ;  /* 0x00000000000579c3 */ /* 0x000f620000008800 */
[----:B------:R-:W-:Y:S01]  /*0190*/  IMAD.SHL.U32 R17, R2, 0x100, RZ ;  /* 0x0000010002117824 */ /* 0x000fe200078e00ff */
[----:B------:R-:W-:Y:S01]  /*01a0*/  UMOV UR4, 0x400 ;  /* 0x0000040000047882 */ /* 0x000fe20000000000 */
[----:B------:R-:W-:-:S03]  /*01b0*/  SHF.R.S32.HI R16, RZ, 0x19, R16 ;  /* 0x00000019ff107819 */ /* 0x000fc60000011410 */
[----:B------:R-:W-:Y:S02]  /*01c0*/  LOP3.LUT R20, R17, 0x300, RZ, 0xc0, !PT ;  /* 0x0000030011147812 */ /* 0x000fe400078ec0ff */
[----:B------:R-:W-:Y:S02]  /*01d0*/  SHF.R.U32.HI R17, RZ, 0x2, R2 ;  /* 0x00000002ff117819 */ /* 0x000fe40000011602 */
[C---:B------:R-:W-:Y:S02]  /*01e0*/  LOP3.LUT R19, R20.reuse, R19, RZ, 0xfc, !PT ;  /* 0x0000001314137212 */ /* 0x040fe400078efcff */
[C---:B-1----:R-:W-:Y:S02]  /*01f0*/  LOP3.LUT R12, R20.reuse, 0x40, RZ, 0xfc, !PT ;  /* 0x00000040140c7812 */ /* 0x042fe400078efcff */
[C---:B------:R-:W-:Y:S02]  /*0200*/  LOP3.LUT R22, R20.reuse, 0x80, RZ, 0xfc, !PT ;  /* 0x0000008014167812 */ /* 0x040fe400078efcff */
[----:B------:R-:W-:-:S02]  /*0210*/  LOP3.LUT R24, R20, 0xc0, RZ, 0xfc, !PT ;  /* 0x000000c014187812 */ /* 0x000fc400078efcff */
[-C--:B------:R-:W-:Y:S02]  /*0220*/  LEA.HI R20, R20, R19.reuse, RZ, 0x1c ;  /* 0x0000001314147211 */ /* 0x080fe400078fe0ff */
[-C--:B------:R-:W-:Y:S02]  /*0230*/  LEA.HI R12, R12, R19.reuse, RZ, 0x1c ;  /* 0x000000130c0c7211 */ /* 0x080fe400078fe0ff */
[-C--:B------:R-:W-:Y:S01]  /*0240*/  LEA.HI R22, R22, R19.reuse, RZ, 0x1c ;  /* 0x0000001316167211 */ /* 0x080fe200078fe0ff */
[----:B-----5:R-:W-:Y:S01]  /*0250*/  UPRMT UR4, UR5, 0x654, UR4 ;  /* 0x0000065405047896 */ /* 0x020fe20008000004 */
[----:B------:R-:W-:Y:S02]  /*0260*/  LEA.HI R24, R24, R19, RZ, 0x1c ;  /* 0x0000001318187211 */ /* 0x000fe400078fe0ff */
[----:B---3--:R-:W-:Y:S02]  /*0270*/  LOP3.LUT R14, R17, 0x1c, RZ, 0xc0, !PT ;  /* 0x0000001c110e7812 */ /* 0x008fe400078ec0ff */
[----:B------:R-:W-:-:S02]  /*0280*/  LOP3.LUT R17, R3, 0x1fc, RZ, 0xc0, !PT ;  /* 0x000001fc03117812 */ /* 0x000fc400078ec0ff */
[----:B------:R-:W-:Y:S02]  /*0290*/  LEA R19, R20, UR4, 0x2 ;  /* 0x0000000414137c11 */ /* 0x000fe4000f8e10ff */
[----:B------:R-:W-:Y:S01]  /*02a0*/  LEA R20, R12, UR4, 0x2 ;  /* 0x000000040c147c11 */ /* 0x000fe2000f8e10ff */
[----:B------:R-:W-:Y:S01]  /*02b0*/  IMAD.IADD R14, R17, 0x1, R14 ;  /* 0x00000001110e7824 */ /* 0x000fe200078e020e */
[----:B------:R-:W-:Y:S02]  /*02c0*/  LEA R21, R22, UR4, 0x2 ;  /* 0x0000000416157c11 */ /* 0x000fe4000f8e10ff */
[----:B------:R-:W-:Y:S02]  /*02d0*/  LEA R24, R24, UR4, 0x2 ;  /* 0x0000000418187c11 */ /* 0x000fe4000f8e10ff */
[----:B------:R-:W-:Y:S02]  /*02e0*/  LEA R14, R14, UR4, 0x2 ;  /* 0x000000040e0e7c11 */ /* 0x000fe4000f8e10ff */
[----:B------:R-:W-:Y:S01]  /*02f0*/  LOP3.LUT R3, R18, 0x3c, R3, 0xf8, !PT ;  /* 0x0000003c12037812 */ /* 0x000fe200078ef803 */
[----:B--2---:R-:W-:Y:S04]  /*0300*/  STS [R19], R4 ;  /* 0x0000000413007388 */ /* 0x004fe80000000800 */
[----:B------:R1:W-:Y:S04]  /*0310*/  STS [R20+0x100], R5 ;  /* 0x0001000514007388 */ /* 0x0003e80000000800 */
[----:B------:R2:W-:Y:S04]  /*0320*/  STS [R21+0x200], R6 ;  /* 0x0002000615007388 */ /* 0x0005e80000000800 */
[----:B------:R3:W-:Y:S01]  /*0330*/  STS [R24+0x300], R7 ;  /* 0x0003000718007388 */ /* 0x0007e20000000800 */
[----:B-1----:R-:W1:Y:S03]  /*0340*/  LDC.64 R4, c[0x0][0x218] ;  /* 0x00008600ff047b82 */ /* 0x002e660000000a00 */
[----:B----4-:R4:W-:Y:S01]  /*0350*/  STS [R19+0x80], R8 ;  /* 0x0000800813007388 */ /* 0x0109e20000000800 */
[----:B--2---:R-:W-:-:S03]  /*0360*/  SGXT R6, R16, 0x1 ;  /* 0x000000011006781a */ /* 0x004fc60000000200 */
[----:B------:R-:W-:Y:S01]  /*0370*/  STS [R20+0x180], R9 ;  /* 0x0001800914007388 */ /* 0x000fe20000000800 */
[----:B------:R-:W-:-:S03]  /*0380*/  LEA.HI R6, R6, R3, RZ, 0x7 ;  /* 0x0000000306067211 */ /* 0x000fc600078f38ff */
[----:B------:R-:W-:Y:S01]  /*0390*/  STS [R21+0x280], R10 ;  /* 0x0002800a15007388 */ /* 0x000fe20000000800 */
[----:B---3--:R-:W-:Y:S01]  /*03a0*/  SHF.R.U32.HI R7, RZ, 0x4, R2 ;  /* 0x00000004ff077819 */ /* 0x008fe20000011602 */
[----:B------:R-:W-:Y:S02]  /*03b0*/  IMAD.SHL.U32 R2, R6, 0x10, RZ ;  /* 0x0000001006027824 */ /* 0x000fe400078e00ff */
[----:B------:R-:W-:Y:S01]  /*03c0*/  STS [R24+0x380], R11 ;  /* 0x0003800b18007388 */ /* 0x000fe20000000800 */
[----:B------:R-:W-:Y:S02]  /*03d0*/  SGXT.U32 R7, R7, 0x3 ;  /* 0x000000030707781a */ /* 0x000fe40000000000 */
[----:B----4-:R-:W-:Y:S01]  /*03e0*/  LOP3.LUT R8, R17, 0x200, RZ, 0xfc, !PT ;  /* 0x0000020011087812 */ /* 0x010fe200078efcff */
[----:B------:R-:W-:Y:S01]  /*03f0*/  BAR.SYNC.DEFER_BLOCKING 0x0 ;  /* 0x0000000000007b1d */ /* 0x000fe20000010000 */
[----:B------:R-:W-:Y:S02]  /*0400*/  LOP3.LUT R7, R0, R7, RZ, 0xfc, !PT ;  /* 0x0000000700077212 */ /* 0x000fe400078efcff */
[----:B------:R-:W-:-:S02]  /*0410*/  LOP3.LUT R6, R6, 0xffffff80, RZ, 0xc0, !PT ;  /* 0xffffff8006067812 */ /* 0x000fc400078ec0ff */
[----:B------:R-:W-:Y:S02]  /*0420*/  LOP3.LUT R2, R2, 0xfffff800, RZ, 0xc0, !PT ;  /* 0xfffff80002027812 */ /* 0x000fe400078ec0ff */
[C---:B------:R-:W-:Y:S02]  /*0430*/  LOP3.LUT R0, R7.reuse, 0x8, RZ, 0xfc, !PT ;  /* 0x0000000807007812 */ /* 0x040fe400078efcff */
[----:B------:R-:W-:Y:S02]  /*0440*/  SHF.R.U32.HI R8, RZ, 0x4, R8 ;  /* 0x00000004ff087819 */ /* 0x000fe40000011608 */
[----:B------:R-:W-:Y:S02]  /*0450*/  IADD3 R6, R2, R3, -R6 ;  /* 0x0000000302067210 */ /* 0x000fe40007ffe806 */
[C---:B------:R-:W-:Y:S02]  /*0460*/  ISETP.GE.AND P1, PT, R7.reuse, 0x10, PT ;  /* 0x000000100700780c */ /* 0x040fe40003f26270 */
[----:B------:R-:W-:Y:S01]  /*0470*/  ISETP.GE.AND P0, PT, R0, 0x10, PT ;  /* 0x000000100000780c */ /* 0x000fe20003f06270 */
[----:B------:R-:W-:Y:S01]  /*0480*/  IMAD R3, R7, 0x80, R6 ;  /* 0x0000008007037824 */ /* 0x000fe200078e0206 */
[----:B------:R-:W-:-:S03]  /*0490*/  LOP3.LUT R8, R8, 0x3c, RZ, 0xc0, !PT ;  /* 0x0000003c08087812 */ /* 0x000fc600078ec0ff */
[----:B-1----:R-:W-:Y:S01]  /*04a0*/  IMAD.WIDE R2, R3, 0x4, R4 ;  /* 0x0000000403027825 */ /* 0x002fe200078e0204 */
[----:B------:R-:W1:Y:S03]  /*04b0*/  LDS.128 R12, [R14] ;  /* 0x000000000e0c7984 */ /* 0x000e660000000c00 */
[----:B------:R-:W-:-:S05]  /*04c0*/  IMAD.IADD R8, R17, 0x1, R8 ;  /* 0x0000000111087824 */ /* 0x000fca00078e0208 */
[----:B------:R-:W-:Y:S01]  /*04d0*/  LEA R8, R8, UR4, 0x2 ;  /* 0x0000000408087c11 */ /* 0x000fe2000f8e10ff */
[----:B-1----:R1:W-:Y:S01]  /*04e0*/  @!P1 STG.E.128 desc[UR6][R2.64], R12 ;  /* 0x0000000c02009986 */ /* 0x0023e2000c101d06 */
[----:B------:R-:W-:Y:S05]  /*04f0*/  @P0 EXIT ;  /* 0x000000000000094d */ /* 0x000fea0003800000 */
[----:B------:R-:W0:Y:S01]  /*0500*/  LDS.128 R8, [R8+0x800] ;  /* 0x0008000008087984 */ /* 0x000e220000000c00 */
[----:B-1----:R-:W-:-:S04]  /*0510*/  IMAD R3, R0, 0x80, R6 ;  /* 0x0000008000037824 */ /* 0x002fc800078e0206 */
[----:B------:R-:W-:-:S05]  /*0520*/  IMAD.WIDE R4, R3, 0x4, R4 ;  /* 0x0000000403047825 */ /* 0x000fca00078e0204 */
[----:B0-----:R-:W-:Y:S01]  /*0530*/  STG.E.128 desc[UR6][R4.64], R8 ;  /* 0x0000000804007986 */ /* 0x001fe2000c101d06 */
[----:B------:R-:W-:Y:S05]  /*0540*/  EXIT ;  /* 0x000000000000794d */ /* 0x000fea0003800000 */
.L_x_0:
[----:B------:R-:W-:-:S00]  /*0550*/  BRA `(.L_x_0) ;  /* 0xfffffffc00fc7947 */ /* 0x000fc0000383ffff */
[----:B------:R-:W-:-:S00]  /*0560*/  NOP ;  /* 0x0000000000007918 */ /* 0x000fc00000000000 */
        /* <DEDUP_REMOVED lines=9> */
.L_x_1:


//--------------------- .nv.shared.triton_poi_fused_3 --------------------------
	.section	.nv.shared.triton_poi_fused_3,"aw",@nobits
	.sectionflags	@""
	.align	16
	.zero		1024


//--------------------- .nv.constant0.triton_poi_fused_3 --------------------------
	.section	.nv.constant0.triton_poi_fused_3,"a",@progbits
	.sectionflags	@""
	.align	4
.nv.constant0.triton_poi_fused_3:
	.zero		552
